	.headerflags	@"EF_CUDA_TEXMODE_UNIFIED EF_CUDA_64BIT_ADDRESS EF_CUDA_ACCELERATORS EF_CUDA_SM90 EF_CUDA_VIRTUAL_SM(EF_CUDA_SM90)"
	.elftype	@"ET_EXEC"


//--------------------- .nv.info                  --------------------------
	.section	.nv.info,"",@"SHT_CUDA_INFO"
	.align	4


	//----- nvinfo : EIATTR_REGCOUNT
	.align		4
        /*0000*/ 	.byte	0x04, 0x2f
        /*0002*/ 	.short	(.L_1 - .L_0)
	.align		4
.L_0:
        /*0004*/ 	.word	index@(triton_poi_fused_5)
        /*0008*/ 	.word	0x0000001e


	//----- nvinfo : EIATTR_MIN_STACK_SIZE
	.align		4
.L_1:
        /*000c*/ 	.byte	0x04, 0x12
        /*000e*/ 	.short	(.L_3 - .L_2)
	.align		4
.L_2:
        /*0010*/ 	.word	index@(triton_poi_fused_5)
        /*0014*/ 	.word	0x00000000


	//----- nvinfo : EIATTR_FRAME_SIZE
	.align		4
.L_3:
        /*0018*/ 	.byte	0x04, 0x11
        /*001a*/ 	.short	(.L_5 - .L_4)
	.align		4
.L_4:
        /*001c*/ 	.word	index@(triton_poi_fused_5)
        /*0020*/ 	.word	0x00000000


	//----- nvinfo : EIATTR_MIN_STACK_SIZE
	.align		4
.L_5:
        /*0024*/ 	.byte	0x04, 0x12
        /*0026*/ 	.short	(.L_7 - .L_6)
	.align		4
.L_6:
        /*0028*/ 	.word	index@(triton_poi_fused_5)
        /*002c*/ 	.word	0x00000000
.L_7:


//--------------------- .nv.info.triton_poi_fused_5 --------------------------
	.section	.nv.info.triton_poi_fused_5,"",@"SHT_CUDA_INFO"
	.sectionflags	@""
	.align	4


	//----- nvinfo : EIATTR_CUDA_API_VERSION
	.align		4
        /*0000*/ 	.byte	0x04, 0x37
        /*0002*/ 	.short	(.L_9 - .L_8)
.L_8:
        /*0004*/ 	.word	0x0000007c


	//----- nvinfo : EIATTR_KPARAM_INFO
	.align		4
.L_9:
        /*0008*/ 	.byte	0x04, 0x17
        /*000a*/ 	.short	(.L_11 - .L_10)
.L_10:
        /*000c*/ 	.word	0x00000000
        /*0010*/ 	.short	0x0003
        /*0012*/ 	.short	0x0014
        /*0014*/ 	.byte	0x00, 0xf0, 0x11, 0x00


	//----- nvinfo : EIATTR_KPARAM_INFO
	.align		4
.L_11:
        /*0018*/ 	.byte	0x04, 0x17
        /*001a*/ 	.short	(.L_13 - .L_12)
.L_12:
        /*001c*/ 	.word	0x00000000
        /*0020*/ 	.short	0x0002
        /*0022*/ 	.short	0x0010
        /*0024*/ 	.byte	0x00, 0xf0, 0x11, 0x00


	//----- nvinfo : EIATTR_KPARAM_INFO
	.align		4
.L_13:
        /*0028*/ 	.byte	0x04, 0x17
        /*002a*/ 	.short	(.L_15 - .L_14)
.L_14:
        /*002c*/ 	.word	0x00000000
        /*0030*/ 	.short	0x0001
        /*0032*/ 	.short	0x0008
        /*0034*/ 	.byte	0x00, 0xf4, 0x21, 0x00


	//----- nvinfo : EIATTR_KPARAM_INFO
	.align		4
.L_15:
        /*0038*/ 	.byte	0x04, 0x17
        /*003a*/ 	.short	(.L_17 - .L_16)
.L_16:
        /*003c*/ 	.word	0x00000000
        /*0040*/ 	.short	0x0000
        /*0042*/ 	.short	0x0000
        /*0044*/ 	.byte	0x00, 0xf4, 0x21, 0x00


	//----- nvinfo : EIATTR_SPARSE_MMA_MASK
	.align		4
.L_17:
        /*0048*/ 	.byte	0x03, 0x50
        /*004a*/ 	.short	0x0000


	//----- nvinfo : EIATTR_MAXREG_COUNT
	.align		4
        /*004c*/ 	.byte	0x03, 0x1b
        /*004e*/ 	.short	0x00ff


	//----- nvinfo : EIATTR_EXIT_INSTR_OFFSETS
	.align		4
        /*0050*/ 	.byte	0x04, 0x1c
        /*0052*/ 	.short	(.L_19 - .L_18)


	//   ....[0]....
.L_18:
        /*0054*/ 	.word	0x000006d0


	//   ....[1]....
        /*0058*/ 	.word	0x00000720


	//----- nvinfo : EIATTR_REQNTID
	.align		4
.L_19:
        /*005c*/ 	.byte	0x04, 0x10
        /*005e*/ 	.short	(.L_21 - .L_20)
.L_20:
        /*0060*/ 	.word	0x00000080
        /*0064*/ 	.word	0x00000001
        /*0068*/ 	.word	0x00000001


	//----- nvinfo : EIATTR_CBANK_PARAM_SIZE
	.align		4
.L_21:
        /*006c*/ 	.byte	0x03, 0x19
        /*006e*/ 	.short	0x0018


	//----- nvinfo : EIATTR_PARAM_CBANK
	.align		4
        /*0070*/ 	.byte	0x04, 0x0a
        /*0072*/ 	.short	(.L_23 - .L_22)
	.align		4
.L_22:
        /*0074*/ 	.word	index@(.nv.constant0.triton_poi_fused_5)
        /*0078*/ 	.short	0x0210
        /*007a*/ 	.short	0x0018


	//----- nvinfo : EIATTR_SW_WAR
	.align		4
.L_23:
        /*007c*/ 	.byte	0x04, 0x36
        /*007e*/ 	.short	(.L_25 - .L_24)
.L_24:
        /*0080*/ 	.word	0x00000008
.L_25:


//--------------------- .nv.callgraph             --------------------------
	.section	.nv.callgraph,"",@"SHT_CUDA_CALLGRAPH"
	.align	4
	.sectionentsize	8
	.align		4
        /*0000*/ 	.word	0x00000000
	.align		4
        /*0004*/ 	.word	0xffffffff
	.align		4
        /*0008*/ 	.word	0x00000000
	.align		4
        /*000c*/ 	.word	0xfffffffe
	.align		4
        /*0010*/ 	.word	0x00000000
	.align		4
        /*0014*/ 	.word	0xfffffffd
	.align		4
        /*0018*/ 	.word	0x00000000
	.align		4
        /*001c*/ 	.word	0xfffffffc


//--------------------- .text.triton_poi_fused_5  --------------------------
	.section	.text.triton_poi_fused_5,"ax",@progbits
	.sectionflags	@"SHF_BARRIERS=1"
	.align	128
        .global         triton_poi_fused_5
        .type           triton_poi_fused_5,@function
        .size           triton_poi_fused_5,(.L_x_1 - triton_poi_fused_5)
        .other          triton_poi_fused_5,@"STO_CUDA_ENTRY STV_DEFAULT"
triton_poi_fused_5:
.text.triton_poi_fused_5:
[----:B------:R-:W0:Y:S01]  /*0000*/  LDC R1, c[0x0][0x28] ;  /* 0x00000a00ff017b82 */ /* 0x000e220000000800 */
[----:B------:R-:W1:Y:S07]  /*0010*/  S2R R19, SR_CTAID.Z ;  /* 0x0000000000137919 */ /* 0x000e6e0000002700 */
[----:B------:R-:W1:Y:S01]  /*0020*/  S2UR UR4, SR_CTAID.Y ;  /* 0x00000000000479c3 */ /* 0x000e620000002600 */
[----:B------:R-:W-:Y:S01]  /*0030*/  IMAD.MOV.U32 R14, RZ, RZ, RZ ;  /* 0x000000ffff0e7224 */ /* 0x000fe200078e00ff */
[----:B------:R-:W-:Y:S01]  /*0040*/  ULDC.64 UR6, c[0x0][0x208] ;  /* 0x0000820000067ab9 */ /* 0x000fe20000000a00 */
[----:B------:R-:W2:Y:S01]  /*0050*/  S2R R15, SR_CTAID.X ;  /* 0x00000000000f7919 */ /* 0x000ea20000002500 */
[----:B------:R-:W3:Y:S04]  /*0060*/  S2R R18, SR_TID.X ;  /* 0x0000000000127919 */ /* 0x000ee80000002100 */
[----:B------:R-:W1:Y:S08]  /*0070*/  LDC R0, c[0x0][0x10] ;  /* 0x00000400ff007b82 */ /* 0x000e700000000800 */
[----:B------:R-:W4:Y:S01]  /*0080*/  LDC.64 R16, c[0x0][0x210] ;  /* 0x00008400ff107b82 */ /* 0x000f220000000a00 */
[----:B-1----:R-:W-:-:S02]  /*0090*/  IMAD R19, R19, R0, UR4 ;  /* 0x0000000413137e24 */ /* 0x002fc4000f8e0200 */
[----:B--2---:R-:W-:Y:S02]  /*00a0*/  IMAD.SHL.U32 R15, R15, 0x10, RZ ;  /* 0x000000100f0f7824 */ /* 0x004fe400078e00ff */
[----:B------:R-:W-:Y:S01]  /*00b0*/  IMAD.SHL.U32 R19, R19, 0x40, RZ ;  /* 0x0000004013137824 */ /* 0x000fe200078e00ff */
[----:B---3--:R-:W-:Y:S02]  /*00c0*/  SHF.R.U32.HI R0, RZ, 0x4, R18 ;  /* 0x00000004ff007819 */ /* 0x008fe40000011612 */
[----:B------:R-:W-:Y:S02]  /*00d0*/  LOP3.LUT R4, R15, 0xf, R18, 0xf8, !PT ;  /* 0x0000000f0f047812 */ /* 0x000fe400078ef812 */
[----:B------:R-:W-:Y:S02]  /*00e0*/  SGXT.U32 R0, R0, 0x3 ;  /* 0x000000030000781a */ /* 0x000fe40000000000 */
[----:B------:R-:W-:Y:S02]  /*00f0*/  ISETP.GE.AND P0, PT, R4, 0x9, PT ;  /* 0x000000090400780c */ /* 0x000fe40003f06270 */
[----:B------:R-:W-:-:S02]  /*0100*/  LOP3.LUT R3, R19, 0x8, R0, 0xfe, !PT ;  /* 0x0000000813037812 */ /* 0x000fc400078efe00 */
[----:B------:R-:W-:Y:S02]  /*0110*/  LOP3.LUT R2, R19, R0, RZ, 0xfc, !PT ;  /* 0x0000000013027212 */ /* 0x000fe400078efcff */
[C---:B------:R-:W-:Y:S01]  /*0120*/  ISETP.LT.AND P2, PT, R3.reuse, 0x20000, !P0 ;  /* 0x000200000300780c */ /* 0x040fe20004741270 */
[--C-:B------:R-:W-:Y:S01]  /*0130*/  IMAD R3, R3, 0x9, R4.reuse ;  /* 0x0000000903037824 */ /* 0x100fe200078e0204 */
[----:B------:R-:W-:Y:S01]  /*0140*/  LOP3.LUT R6, R19, 0x10, R0, 0xfe, !PT ;  /* 0x0000001013067812 */ /* 0x000fe200078efe00 */
[C---:B------:R-:W-:Y:S01]  /*0150*/  IMAD R5, R2.reuse, 0x9, R4 ;  /* 0x0000000902057824 */ /* 0x040fe200078e0204 */
[----:B------:R-:W-:Y:S02]  /*0160*/  LOP3.LUT R7, R19, 0x18, R0, 0xfe, !PT ;  /* 0x0000001813077812 */ /* 0x000fe400078efe00 */
[----:B------:R-:W-:Y:S01]  /*0170*/  ISETP.LT.AND P1, PT, R2, 0x20000, !P0 ;  /* 0x000200000200780c */ /* 0x000fe20004721270 */
[----:B----4-:R-:W-:Y:S01]  /*0180*/  IMAD.WIDE R2, R3, 0x4, R16 ;  /* 0x0000000403027825 */ /* 0x010fe200078e0210 */
[----:B------:R-:W-:-:S02]  /*0190*/  ISETP.LT.AND P6, PT, R6, 0x20000, !P0 ;  /* 0x000200000600780c */ /* 0x000fc400047c1270 */
[----:B------:R-:W-:Y:S02]  /*01a0*/  LOP3.LUT R8, R19, 0x20, R0, 0xfe, !PT ;  /* 0x0000002013087812 */ /* 0x000fe400078efe00 */
[----:B------:R-:W-:Y:S01]  /*01b0*/  ISETP.LT.AND P5, PT, R7, 0x20000, !P0 ;  /* 0x000200000700780c */ /* 0x000fe200047a1270 */
[----:B------:R1:W2:Y:S01]  /*01c0*/  @P2 LDG.E.EL R14, desc[UR6][R2.64] ;  /* 0x00000006020e2981 */ /* 0x0002a2000c2e1900 */
[----:B------:R-:W-:Y:S02]  /*01d0*/  LOP3.LUT R4, R19, 0x28, R0, 0xfe, !PT ;  /* 0x0000002813047812 */ /* 0x000fe400078efe00 */
[----:B------:R-:W-:Y:S02]  /*01e0*/  LOP3.LUT R6, R19, 0x30, R0, 0xfe, !PT ;  /* 0x0000003013067812 */ /* 0x000fe400078efe00 */
[----:B------:R-:W-:Y:S02]  /*01f0*/  LOP3.LUT R7, R19, 0x38, R0, 0xfe, !PT ;  /* 0x0000003813077812 */ /* 0x000fe400078efe00 */
[----:B------:R-:W-:-:S02]  /*0200*/  ISETP.LT.AND P4, PT, R8, 0x20000, !P0 ;  /* 0x000200000800780c */ /* 0x000fc40004781270 */
[----:B------:R-:W-:Y:S02]  /*0210*/  ISETP.LT.AND P3, PT, R4, 0x20000, !P0 ;  /* 0x000200000400780c */ /* 0x000fe40004761270 */
[----:B------:R-:W-:Y:S02]  /*0220*/  ISETP.LT.AND P2, PT, R6, 0x20000, !P0 ;  /* 0x000200000600780c */ /* 0x000fe40004741270 */
[----:B------:R-:W-:Y:S01]  /*0230*/  ISETP.LT.AND P0, PT, R7, 0x20000, !P0 ;  /* 0x000200000700780c */ /* 0x000fe20004701270 */
[C---:B------:R-:W-:Y:S02]  /*0240*/  VIADD R7, R5.reuse, 0x90 ;  /* 0x0000009005077836 */ /* 0x040fe40000000000 */
[C---:B------:R-:W-:Y:S02]  /*0250*/  VIADD R9, R5.reuse, 0xd8 ;  /* 0x000000d805097836 */ /* 0x040fe40000000000 */
[C---:B------:R-:W-:Y:S02]  /*0260*/  VIADD R11, R5.reuse, 0x120 ;  /* 0x00000120050b7836 */ /* 0x040fe40000000000 */
[----:B------:R-:W-:-:S02]  /*0270*/  VIADD R13, R5, 0x168 ;  /* 0x00000168050d7836 */ /* 0x000fc40000000000 */
[C---:B------:R-:W-:Y:S02]  /*0280*/  VIADD R23, R5.reuse, 0x1b0 ;  /* 0x000001b005177836 */ /* 0x040fe40000000000 */
[C---:B------:R-:W-:Y:S02]  /*0290*/  VIADD R25, R5.reuse, 0x1f8 ;  /* 0x000001f805197836 */ /* 0x040fe40000000000 */
[----:B-1----:R-:W-:-:S04]  /*02a0*/  IMAD.WIDE R2, R5, 0x4, R16 ;  /* 0x0000000405027825 */ /* 0x002fc800078e0210 */
[----:B------:R-:W-:-:S04]  /*02b0*/  IMAD.WIDE R4, R7, 0x4, R16 ;  /* 0x0000000407047825 */ /* 0x000fc800078e0210 */
[----:B------:R-:W-:-:S04]  /*02c0*/  IMAD.WIDE R6, R9, 0x4, R16 ;  /* 0x0000000409067825 */ /* 0x000fc800078e0210 */
[----:B------:R-:W-:Y:S01]  /*02d0*/  IMAD.WIDE R8, R11, 0x4, R16 ;  /* 0x000000040b087825 */ /* 0x000fe200078e0210 */
[----:B------:R-:W-:-:S03]  /*02e0*/  CS2R R20, SRZ ;  /* 0x0000000000147805 */ /* 0x000fc6000001ff00 */
[----:B------:R-:W-:-:S03]  /*02f0*/  IMAD.WIDE R10, R13, 0x4, R16 ;  /* 0x000000040d0a7825 */ /* 0x000fc600078e0210 */
[----:B------:R1:W3:Y:S01]  /*0300*/  @P6 LDG.E.EL R20, desc[UR6][R4.64] ;  /* 0x0000000604146981 */ /* 0x0002e2000c2e1900 */
[--C-:B------:R-:W-:Y:S01]  /*0310*/  IMAD.WIDE R12, R23, 0x4, R16.reuse ;  /* 0x00000004170c7825 */ /* 0x100fe200078e0210 */
[----:B------:R-:W-:Y:S02]  /*0320*/  CS2R R22, SRZ ;  /* 0x0000000000167805 */ /* 0x000fe4000001ff00 */
[----:B------:R-:W4:Y:S01]  /*0330*/  @P5 LDG.E.EL R21, desc[UR6][R6.64] ;  /* 0x0000000606155981 */ /* 0x000f22000c2e1900 */
[----:B------:R-:W-:Y:S01]  /*0340*/  IMAD.WIDE R16, R25, 0x4, R16 ;  /* 0x0000000419107825 */ /* 0x000fe200078e0210 */
[----:B------:R-:W-:Y:S02]  /*0350*/  CS2R R24, SRZ ;  /* 0x0000000000187805 */ /* 0x000fe4000001ff00 */
[----:B------:R-:W5:Y:S01]  /*0360*/  @P4 LDG.E.EL R22, desc[UR6][R8.64] ;  /* 0x0000000608164981 */ /* 0x000f62000c2e1900 */
[----:B------:R-:W-:-:S03]  /*0370*/  IMAD.MOV.U32 R26, RZ, RZ, RZ ;  /* 0x000000ffff1a7224 */ /* 0x000fc600078e00ff */
[----:B------:R-:W5:Y:S04]  /*0380*/  @P3 LDG.E.EL R24, desc[UR6][R10.64] ;  /* 0x000000060a183981 */ /* 0x000f68000c2e1900 */
[----:B------:R1:W5:Y:S04]  /*0390*/  @P2 LDG.E.EL R23, desc[UR6][R12.64] ;  /* 0x000000060c172981 */ /* 0x000368000c2e1900 */
[----:B------:R1:W5:Y:S04]  /*03a0*/  @P1 LDG.E.EL R26, desc[UR6][R2.64] ;  /* 0x00000006021a1981 */ /* 0x000368000c2e1900 */
[----:B------:R-:W5:Y:S01]  /*03b0*/  @P0 LDG.E.EL R25, desc[UR6][R16.64] ;  /* 0x0000000610190981 */ /* 0x000f62000c2e1900 */
[----:B------:R-:W1:Y:S01]  /*03c0*/  S2R R27, SR_TID.X ;  /* 0x00000000001b7919 */ /* 0x000e620000002100 */
[----:B------:R-:W1:Y:S01]  /*03d0*/  S2UR UR5, SR_CgaCtaId ;  /* 0x00000000000579c3 */ /* 0x000e620000008800 */
[----:B------:R-:W-:Y:S01]  /*03e0*/  UMOV UR4, 0x400 ;  /* 0x0000040000047882 */ /* 0x000fe20000000000 */
[----:B-1----:R-:W-:Y:S01]  /*03f0*/  IMAD.SHL.U32 R4, R27, 0x40, RZ ;  /* 0x000000401b047824 */ /* 0x002fe200078e00ff */
[----:B------:R-:W-:-:S04]  /*0400*/  SHF.R.U32.HI R5, RZ, 0x4, R27 ;  /* 0x00000004ff057819 */ /* 0x000fc8000001161b */
[----:B------:R-:W-:Y:S02]  /*0410*/  SGXT.U32 R5, R5, 0x3 ;  /* 0x000000030505781a */ /* 0x000fe40000000000 */
[----:B------:R-:W-:Y:S01]  /*0420*/  LOP3.LUT R4, R4, 0x3c0, RZ, 0xc0, !PT ;  /* 0x000003c004047812 */ /* 0x000fe200078ec0ff */
[----:B0-----:R-:W-:-:S03]  /*0430*/  UPRMT UR4, UR5, 0x654, UR4 ;  /* 0x0000065405047896 */ /* 0x001fc60008000004 */
[----:B------:R-:W-:-:S04]  /*0440*/  LOP3.LUT R5, R4, R5, RZ, 0xfc, !PT ;  /* 0x0000000504057212 */ /* 0x000fc800078efcff */
[----:B------:R-:W-:-:S04]  /*0450*/  LEA.HI R5, R4, R5, RZ, 0x1c ;  /* 0x0000000504057211 */ /* 0x000fc800078fe0ff */
[----:B------:R-:W-:Y:S01]  /*0460*/  LEA R13, R5, UR4, 0x2 ;  /* 0x00000004050d7c11 */ /* 0x000fe2000f8e10ff */
[----:B------:R-:W-:Y:S01]  /*0470*/  IMAD.SHL.U32 R8, R27, 0x4, RZ ;  /* 0x000000041b087824 */ /* 0x000fe200078e00ff */
[----:B------:R-:W-:-:S04]  /*0480*/  SHF.R.U32.HI R2, RZ, 0x2, R27 ;  /* 0x00000002ff027819 */ /* 0x000fc8000001161b */
[----:B------:R-:W-:Y:S02]  /*0490*/  LOP3.LUT R8, R8, 0x1fc, RZ, 0xc0, !PT ;  /* 0x000001fc08087812 */ /* 0x000fe400078ec0ff */
[----:B------:R-:W-:-:S05]  /*04a0*/  LOP3.LUT R3, R2, 0x1c, RZ, 0xc0, !PT ;  /* 0x0000001c02037812 */ /* 0x000fca00078ec0ff */
[----:B------:R-:W-:-:S05]  /*04b0*/  IMAD.IADD R3, R8, 0x1, R3 ;  /* 0x0000000108037824 */ /* 0x000fca00078e0203 */
[----:B------:R-:W-:Y:S01]  /*04c0*/  LEA R4, R3, UR4, 0x2 ;  /* 0x0000000403047c11 */ /* 0x000fe2000f8e10ff */
[----:B------:R-:W-:Y:S01]  /*04d0*/  IMAD.SHL.U32 R18, R18, 0x4, RZ ;  /* 0x0000000412127824 */ /* 0x000fe200078e00ff */
[----:B------:R-:W0:Y:S04]  /*04e0*/  LDC.64 R2, c[0x0][0x218] ;  /* 0x00008600ff027b82 */ /* 0x000e280000000a00 */
[----:B------:R-:W-:-:S04]  /*04f0*/  LOP3.LUT R18, R19, 0x3c, R18, 0xf8, !PT ;  /* 0x0000003c13127812 */ /* 0x000fc800078ef812 */
[----:B------:R-:W-:-:S04]  /*0500*/  SHF.R.S32.HI R9, RZ, 0x1f, R18 ;  /* 0x0000001fff097819 */ /* 0x000fc80000011412 */
[----:B------:R-:W-:-:S04]  /*0510*/  LEA.HI R9, R9, R18, RZ, 0x8 ;  /* 0x0000001209097211 */ /* 0x000fc800078f40ff */
[----:B------:R-:W-:Y:S02]  /*0520*/  LOP3.LUT R11, R9, 0xffffff00, RZ, 0xc0, !PT ;  /* 0xffffff00090b7812 */ /* 0x000fe400078ec0ff */
[----:B------:R-:W-:Y:S02]  /*0530*/  LOP3.LUT R12, R8, 0x200, RZ, 0xfc, !PT ;  /* 0x00000200080c7812 */ /* 0x000fe400078efcff */
[----:B------:R-:W-:Y:S01]  /*0540*/  SHF.R.S32.HI R10, RZ, 0x8, R9 ;  /* 0x00000008ff0a7819 */ /* 0x000fe20000011409 */
[C---:B------:R-:W-:Y:S01]  /*0550*/  IMAD.IADD R11, R18.reuse, 0x1, -R11 ;  /* 0x00000001120b7824 */ /* 0x040fe200078e0a0b */
[----:B------:R-:W-:Y:S02]  /*0560*/  ISETP.GE.AND P0, PT, R18, 0x20000, PT ;  /* 0x000200001200780c */ /* 0x000fe40003f06270 */
[----:B------:R-:W-:Y:S02]  /*0570*/  LOP3.LUT R9, R15, R0, RZ, 0xfc, !PT ;  /* 0x000000000f097212 */ /* 0x000fe400078efcff */
[----:B------:R-:W-:-:S02]  /*0580*/  LOP3.LUT R0, R15, 0x8, R0, 0xfe, !PT ;  /* 0x000000080f007812 */ /* 0x000fc400078efe00 */
[----:B------:R-:W-:Y:S01]  /*0590*/  SHF.R.U32.HI R12, RZ, 0x4, R12 ;  /* 0x00000004ff0c7819 */ /* 0x000fe2000001160c */
[----:B------:R-:W-:Y:S01]  /*05a0*/  IMAD R10, R10, 0x900, R11 ;  /* 0x000009000a0a7824 */ /* 0x000fe200078e020b */
[C---:B------:R-:W-:Y:S02]  /*05b0*/  ISETP.LT.AND P1, PT, R9.reuse, 0x9, !P0 ;  /* 0x000000090900780c */ /* 0x040fe40004721270 */
[----:B------:R-:W-:Y:S02]  /*05c0*/  ISETP.LT.AND P0, PT, R0, 0x9, !P0 ;  /* 0x000000090000780c */ /* 0x000fe40004701270 */
[----:B------:R-:W-:Y:S01]  /*05d0*/  LOP3.LUT R11, R12, 0x3c, RZ, 0xc0, !PT ;  /* 0x0000003c0c0b7812 */ /* 0x000fe200078ec0ff */
[----:B------:R-:W-:-:S04]  /*05e0*/  IMAD R9, R9, 0x100, R10 ;  /* 0x0000010009097824 */ /* 0x000fc800078e020a */
[----:B------:R-:W-:Y:S02]  /*05f0*/  IMAD.IADD R11, R8, 0x1, R11 ;  /* 0x00000001080b7824 */ /* 0x000fe400078e020b */
[----:B0-----:R-:W-:-:S03]  /*0600*/  IMAD.WIDE R8, R9, 0x4, R2 ;  /* 0x0000000409087825 */ /* 0x001fc600078e0202 */
[----:B------:R-:W-:Y:S01]  /*0610*/  LEA R11, R11, UR4, 0x2 ;  /* 0x000000040b0b7c11 */ /* 0x000fe2000f8e10ff */
[----:B--2---:R-:W-:Y:S04]  /*0620*/  STS [R13+0x20], R14 ;  /* 0x0000200e0d007388 */ /* 0x004fe80000000800 */
[----:B---3--:R-:W-:Y:S04]  /*0630*/  STS [R13+0x40], R20 ;  /* 0x000040140d007388 */ /* 0x008fe80000000800 */
[----:B----4-:R-:W-:Y:S04]  /*0640*/  STS [R13+0x60], R21 ;  /* 0x000060150d007388 */ /* 0x010fe80000000800 */
[----:B-----5:R-:W-:Y:S04]  /*0650*/  STS [R13+0x80], R22 ;  /* 0x000080160d007388 */ /* 0x020fe80000000800 */
[----:B------:R-:W-:Y:S04]  /*0660*/  STS [R13+0xa0], R24 ;  /* 0x0000a0180d007388 */ /* 0x000fe80000000800 */
[----:B------:R-:W-:Y:S04]  /*0670*/  STS [R13+0xc0], R23 ;  /* 0x0000c0170d007388 */ /* 0x000fe80000000800 */
[----:B------:R-:W-:Y:S04]  /*0680*/  STS [R13], R26 ;  /* 0x0000001a0d007388 */ /* 0x000fe80000000800 */
[----:B------:R-:W-:Y:S01]  /*0690*/  STS [R13+0xe0], R25 ;  /* 0x0000e0190d007388 */ /* 0x000fe20000000800 */
[----:B------:R-:W-:Y:S06]  /*06a0*/  BAR.SYNC.DEFER_BLOCKING 0x0 ;  /* 0x0000000000007b1d */ /* 0x000fec0000010000 */
[----:B------:R-:W0:Y:S04]  /*06b0*/  LDS.128 R4, [R4] ;  /* 0x0000000004047984 */ /* 0x000e280000000c00 */
[----:B0-----:R0:W-:Y:S02]  /*06c0*/  @P1 STG.E.128 desc[UR6][R8.64], R4 ;  /* 0x0000000408001986 */ /* 0x0011e4000c101d06 */
[----:B0-----:R-:W-:Y:S05]  /*06d0*/  @!P0 EXIT ;  /* 0x000000000000894d */ /* 0x001fea0003800000 */
[----:B------:R-:W1:Y:S01]  /*06e0*/  LDS.128 R12, [R11+0x800] ;  /* 0x000800000b0c7984 */ /* 0x000e620000000c00 */
[----:B0-----:R-:W-:-:S04]  /*06f0*/  IMAD R5, R0, 0x100, R10 ;  /* 0x0000010000057824 */ /* 0x001fc800078e020a */
[----:B------:R-:W-:-:S05]  /*0700*/  IMAD.WIDE R2, R5, 0x4, R2 ;  /* 0x0000000405027825 */ /* 0x000fca00078e0202 */
[----:B-1----:R-:W-:Y:S01]  /*0710*/  STG.E.128 desc[UR6][R2.64], R12 ;  /* 0x0000000c02007986 */ /* 0x002fe2000c101d06 */
[----:B------:R-:W-:Y:S05]  /*0720*/  EXIT ;  /* 0x000000000000794d */ /* 0x000fea0003800000 */
.L_x_0:
[----:B------:R-:W-:-:S00]  /*0730*/  BRA `(.L_x_0) ;  /* 0xfffffffc00fc7947 */ /* 0x000fc0000383ffff */
[----:B------:R-:W-:-:S00]  /*0740*/  NOP ;  /* 0x0000000000007918 */ /* 0x000fc00000000000 */
        /* <DEDUP_REMOVED lines=11> */
.L_x_1:


//--------------------- .nv.shared.triton_poi_fused_5 --------------------------
	.section	.nv.shared.triton_poi_fused_5,"aw",@nobits
	.sectionflags	@""
	.align	16
	.zero		1024


//--------------------- .nv.constant0.triton_poi_fused_5 --------------------------
	.section	.nv.constant0.triton_poi_fused_5,"a",@progbits
	.sectionflags	@""
	.align	4
.nv.constant0.triton_poi_fused_5:
	.zero		552
